//
// Generated by NVIDIA NVVM Compiler
//
// Compiler Build ID: CL-36424714
// Cuda compilation tools, release 13.0, V13.0.88
// Based on NVVM 20.0.0
//

.version 9.0
.target sm_100
.address_size 64

	// .globl	_Z11draw_squarePcii

.visible .entry _Z11draw_squarePcii(
	.param .u64 .ptr .align 1 _Z11draw_squarePcii_param_0,
	.param .u32 _Z11draw_squarePcii_param_1,
	.param .u32 _Z11draw_squarePcii_param_2
)
{
	.reg .pred 	%p<9>;
	.reg .b16 	%rs<6>;
	.reg .b32 	%r<16>;
	.reg .b64 	%rd<5>;

	ld.param.u64 	%rd1, [_Z11draw_squarePcii_param_0];
	ld.param.u32 	%r3, [_Z11draw_squarePcii_param_1];
	ld.param.u32 	%r5, [_Z11draw_squarePcii_param_2];
	mov.u32 	%r6, %ctaid.x;
	mov.u32 	%r7, %ntid.x;
	mov.u32 	%r8, %tid.x;
	mad.lo.s32 	%r1, %r6, %r7, %r8;
	mov.u32 	%r9, %ctaid.y;
	mov.u32 	%r10, %ntid.y;
	mov.u32 	%r11, %tid.y;
	mad.lo.s32 	%r12, %r9, %r10, %r11;
	setp.ge.s32 	%p1, %r1, %r3;
	setp.ge.s32 	%p2, %r12, %r5;
	or.pred  	%p3, %p1, %p2;
	@%p3 bra 	$L__BB0_2;
	cvta.to.global.u64 	%rd2, %rd1;
	mad.lo.s32 	%r13, %r3, %r12, %r1;
	add.s32 	%r14, %r3, -1;
	add.s32 	%r15, %r5, -1;
	setp.eq.s32 	%p4, %r12, 0;
	setp.eq.s32 	%p5, %r12, %r15;
	setp.gt.s32 	%p6, %r1, -1;
	setp.eq.s32 	%p7, %r1, 0;
	setp.eq.s32 	%p8, %r1, %r14;
	selp.b16 	%rs1, 42, 32, %p8;
	selp.b16 	%rs2, 42, %rs1, %p5;
	selp.b16 	%rs3, 42, %rs2, %p4;
	selp.b16 	%rs4, %rs3, %rs1, %p6;
	selp.b16 	%rs5, 42, %rs4, %p7;
	cvt.s64.s32 	%rd3, %r13;
	add.s64 	%rd4, %rd2, %rd3;
	st.global.u8 	[%rd4], %rs5;
$L__BB0_2:
	ret;

}


// ===== COMPILED SASS (sm_100) =====

	.target	sm_100

	.elftype	@"ET_EXEC"


//--------------------- .note.nv.tkinfo           --------------------------
	.section	.note.nv.tkinfo,"",@"SHT_NOTE"
	.sectionflags	@"SHF_NOTE_NV_TKINFO"
	.tkinfo
        /*0018*/ 	.word	0x00000002
        /*0030*/ 	.string	""
        /*0030*/ 	.string	"ptxas"
        /*0030*/ 	.string	"Cuda compilation tools, release 13.0, V13.0.88"
        /*0030*/ 	.string	"Build cuda_13.0.r13.0/compiler.36424714_0"
        /*0030*/ 	.string	"-arch sm_100 -m 64 "



//--------------------- .note.nv.cuinfo           --------------------------
	.section	.note.nv.cuinfo,"",@"SHT_NOTE"
	.sectionflags	@"SHF_NOTE_NV_CUINFO"
        /*0018*/ 	.short	0x0002
        /*001a*/ 	.short	0x0064
        /*001c*/ 	.short	0x0082
	.zero		2


//--------------------- .nv.info                  --------------------------
	.section	.nv.info,"",@"SHT_CUDA_INFO"
	.align	4


	//----- nvinfo : EIATTR_REGCOUNT
	.align		4
        /*0000*/ 	.byte	0x04, 0x2f
        /*0002*/ 	.short	(.L_1 - .L_0)
	.align		4
.L_0:
        /*0004*/ 	.word	index@(_Z11draw_squarePcii)
        /*0008*/ 	.word	0x00000008


	//----- nvinfo : EIATTR_FRAME_SIZE
	.align		4
.L_1:
        /*000c*/ 	.byte	0x04, 0x11
        /*000e*/ 	.short	(.L_3 - .L_2)
	.align		4
.L_2:
        /*0010*/ 	.word	index@(_Z11draw_squarePcii)
        /*0014*/ 	.word	0x00000000


	//----- nvinfo : EIATTR_MIN_STACK_SIZE
	.align		4
.L_3:
        /*0018*/ 	.byte	0x04, 0x12
        /*001a*/ 	.short	(.L_5 - .L_4)
	.align		4
.L_4:
        /*001c*/ 	.word	index@(_Z11draw_squarePcii)
        /*0020*/ 	.word	0x00000000
.L_5:


//--------------------- .nv.compat                --------------------------
	.section	.nv.compat,"",@"SHT_CUDA_COMPAT_INFO"
	.align	4
        /*0000*/ 	.byte	0x02, 0x09, 0x00, 0x00, 0x02, 0x02, 0x01, 0x00, 0x02, 0x05, 0x05, 0x00, 0x03, 0x07, 0x01, 0x01
        /*0010*/ 	.byte	0x02, 0x03, 0x00, 0x00, 0x02, 0x06, 0x01, 0x00, 0x04, 0x0b, 0x08, 0x00, 0x09, 0x00, 0x00, 0x00
        /*0020*/ 	.byte	0x00, 0x00, 0x00, 0x00


//--------------------- .nv.info._Z11draw_squarePcii --------------------------
	.section	.nv.info._Z11draw_squarePcii,"",@"SHT_CUDA_INFO"
	.sectionflags	@""
	.align	4


	//----- nvinfo : EIATTR_CUDA_API_VERSION
	.align		4
        /*0000*/ 	.byte	0x04, 0x37
        /*0002*/ 	.short	(.L_7 - .L_6)
.L_6:
        /*0004*/ 	.word	0x00000082


	//----- nvinfo : EIATTR_KPARAM_INFO
	.align		4
.L_7:
        /*0008*/ 	.byte	0x04, 0x17
        /*000a*/ 	.short	(.L_9 - .L_8)
.L_8:
        /*000c*/ 	.word	0x00000000
        /*0010*/ 	.short	0x0002
        /*0012*/ 	.short	0x000c
        /*0014*/ 	.byte	0x00, 0xf0, 0x11, 0x00


	//----- nvinfo : EIATTR_KPARAM_INFO
	.align		4
.L_9:
        /*0018*/ 	.byte	0x04, 0x17
        /*001a*/ 	.short	(.L_11 - .L_10)
.L_10:
        /*001c*/ 	.word	0x00000000
        /*0020*/ 	.short	0x0001
        /*0022*/ 	.short	0x0008
        /*0024*/ 	.byte	0x00, 0xf0, 0x11, 0x00


	//----- nvinfo : EIATTR_KPARAM_INFO
	.align		4
.L_11:
        /*0028*/ 	.byte	0x04, 0x17
        /*002a*/ 	.short	(.L_13 - .L_12)
.L_12:
        /*002c*/ 	.word	0x00000000
        /*0030*/ 	.short	0x0000
        /*0032*/ 	.short	0x0000
        /*0034*/ 	.byte	0x00, 0xf5, 0x21, 0x00


	//----- nvinfo : EIATTR_SPARSE_MMA_MASK
	.align		4
.L_13:
        /*0038*/ 	.byte	0x03, 0x50
        /*003a*/ 	.short	0x0000


	//----- nvinfo : EIATTR_MAXREG_COUNT
	.align		4
        /*003c*/ 	.byte	0x03, 0x1b
        /*003e*/ 	.short	0x00ff


	//----- nvinfo : EIATTR_MERCURY_ISA_VERSION
	.align		4
        /*0040*/ 	.byte	0x03, 0x5f
        /*0042*/ 	.short	0x0101


	//----- nvinfo : EIATTR_VRC_CTA_INIT_COUNT
	.align		4
        /*0044*/ 	.byte	0x02, 0x4a
	.zero		1
	.zero		1


	//----- nvinfo : EIATTR_EXIT_INSTR_OFFSETS
	.align		4
        /*0048*/ 	.byte	0x04, 0x1c
        /*004a*/ 	.short	(.L_15 - .L_14)


	//   ....[0]....
.L_14:
        /*004c*/ 	.word	0x000000c0


	//   ....[1]....
        /*0050*/ 	.word	0x000001f0


	//----- nvinfo : EIATTR_CBANK_PARAM_SIZE
	.align		4
.L_15:
        /*0054*/ 	.byte	0x03, 0x19
        /*0056*/ 	.short	0x0010


	//----- nvinfo : EIATTR_PARAM_CBANK
	.align		4
        /*0058*/ 	.byte	0x04, 0x0a
        /*005a*/ 	.short	(.L_17 - .L_16)
	.align		4
.L_16:
        /*005c*/ 	.word	index@(.nv.constant0._Z11draw_squarePcii)
        /*0060*/ 	.short	0x0380
        /*0062*/ 	.short	0x0010


	//----- nvinfo : EIATTR_SW_WAR
	.align		4
.L_17:
        /*0064*/ 	.byte	0x04, 0x36
        /*0066*/ 	.short	(.L_19 - .L_18)
.L_18:
        /*0068*/ 	.word	0x00000008
.L_19:


//--------------------- .nv.callgraph             --------------------------
	.section	.nv.callgraph,"",@"SHT_CUDA_CALLGRAPH"
	.align	4
	.sectionentsize	8
	.align		4
        /*0000*/ 	.word	0x00000000
	.align		4
        /*0004*/ 	.word	0xffffffff
	.align		4
        /*0008*/ 	.word	0x00000000
	.align		4
        /*000c*/ 	.word	0xfffffffe
	.align		4
        /*0010*/ 	.word	0x00000000
	.align		4
        /*0014*/ 	.word	0xfffffffd
	.align		4
        /*0018*/ 	.word	0x00000000
	.align		4
        /*001c*/ 	.word	0xfffffffc


//--------------------- .text._Z11draw_squarePcii --------------------------
	.section	.text._Z11draw_squarePcii,"ax",@progbits
	.align	128
        .global         _Z11draw_squarePcii
        .type           _Z11draw_squarePcii,@function
        .size           _Z11draw_squarePcii,(.L_x_1 - _Z11draw_squarePcii)
        .other          _Z11draw_squarePcii,@"STO_CUDA_ENTRY STV_DEFAULT"
_Z11draw_squarePcii:
.text._Z11draw_squarePcii:
[----:B------:R-:W-:Y:S01]  /*0000*/  LDC R1, c[0x0][0x37c] ;  /* 0x0000df00ff017b82 */ /* 0x000fe20000000800 */
[----:B------:R-:W0:Y:S07]  /*0010*/  S2R R2, SR_TID.Y ;  /* 0x0000000000027919 */ /* 0x000e2e0000002200 */
[----:B------:R-:W1:Y:S01]  /*0020*/  LDC R0, c[0x0][0x360] ;  /* 0x0000d800ff007b82 */ /* 0x000e620000000800 */
[----:B------:R-:W2:Y:S01]  /*0030*/  LDCU.64 UR8, c[0x0][0x388] ;  /* 0x00007100ff0877ac */ /* 0x000ea20008000a00 */
[----:B------:R-:W1:Y:S06]  /*0040*/  S2R R5, SR_TID.X ;  /* 0x0000000000057919 */ /* 0x000e6c0000002100 */
[----:B------:R-:W0:Y:S08]  /*0050*/  S2UR UR5, SR_CTAID.Y ;  /* 0x00000000000579c3 */ /* 0x000e300000002600 */
[----:B------:R-:W0:Y:S08]  /*0060*/  LDC R3, c[0x0][0x364] ;  /* 0x0000d900ff037b82 */ /* 0x000e300000000800 */
[----:B------:R-:W1:Y:S01]  /*0070*/  S2UR UR4, SR_CTAID.X ;  /* 0x00000000000479c3 */ /* 0x000e620000002500 */
[----:B0-----:R-:W-:-:S05]  /*0080*/  IMAD R3, R3, UR5, R2 ;  /* 0x0000000503037c24 */ /* 0x001fca000f8e0202 */
[----:B--2---:R-:W-:Y:S01]  /*0090*/  ISETP.GE.AND P0, PT, R3, UR9, PT ;  /* 0x0000000903007c0c */ /* 0x004fe2000bf06270 */
[----:B-1----:R-:W-:-:S05]  /*00a0*/  IMAD R0, R0, UR4, R5 ;  /* 0x0000000400007c24 */ /* 0x002fca000f8e0205 */
[----:B------:R-:W-:-:S13]  /*00b0*/  ISETP.GE.OR P0, PT, R0, UR8, P0 ;  /* 0x0000000800007c0c */ /* 0x000fda0008706670 */
[----:B------:R-:W-:Y:S05]  /*00c0*/  @P0 EXIT ;  /* 0x000000000000094d */ /* 0x000fea0003800000 */
[----:B------:R-:W0:Y:S01]  /*00d0*/  LDCU.64 UR10, c[0x0][0x380] ;  /* 0x00007000ff0a77ac */ /* 0x000e220008000a00 */
[C---:B------:R-:W-:Y:S01]  /*00e0*/  ISETP.GT.AND P0, PT, R0.reuse, -0x1, PT ;  /* 0xffffffff0000780c */ /* 0x040fe20003f04270 */
[----:B------:R-:W-:Y:S01]  /*00f0*/  IMAD.MOV.U32 R4, RZ, RZ, 0x2a ;  /* 0x0000002aff047424 */ /* 0x000fe200078e00ff */
[----:B------:R-:W-:Y:S02]  /*0100*/  UIADD3 UR4, UPT, UPT, UR8, -0x1, URZ ;  /* 0xffffffff08047890 */ /* 0x000fe4000fffe0ff */
[----:B------:R-:W-:Y:S01]  /*0110*/  IMAD R5, R3, UR8, R0 ;  /* 0x0000000803057c24 */ /* 0x000fe2000f8e0200 */
[----:B------:R-:W-:Y:S01]  /*0120*/  UIADD3 UR5, UPT, UPT, UR9, -0x1, URZ ;  /* 0xffffffff09057890 */ /* 0x000fe2000fffe0ff */
[----:B------:R-:W1:Y:S02]  /*0130*/  LDCU.64 UR6, c[0x0][0x358] ;  /* 0x00006b00ff0677ac */ /* 0x000e640008000a00 */
[----:B------:R-:W-:-:S03]  /*0140*/  ISETP.NE.AND P1, PT, R0, UR4, PT ;  /* 0x0000000400007c0c */ /* 0x000fc6000bf25270 */
[C---:B------:R-:W-:Y:S02]  /*0150*/  ISETP.NE.AND P2, PT, R3.reuse, UR5, PT ;  /* 0x0000000503007c0c */ /* 0x040fe4000bf45270 */
[----:B------:R-:W-:Y:S02]  /*0160*/  SEL R4, R4, 0x20, !P1 ;  /* 0x0000002004047807 */ /* 0x000fe40004800000 */
[----:B------:R-:W-:Y:S02]  /*0170*/  ISETP.NE.AND P1, PT, R3, RZ, PT ;  /* 0x000000ff0300720c */ /* 0x000fe40003f25270 */
[----:B------:R-:W-:Y:S02]  /*0180*/  SEL R3, R4, 0x2a, P2 ;  /* 0x0000002a04037807 */ /* 0x000fe40001000000 */
[----:B0-----:R-:W-:Y:S02]  /*0190*/  IADD3 R2, P3, PT, R5, UR10, RZ ;  /* 0x0000000a05027c10 */ /* 0x001fe4000ff7e0ff */
[----:B------:R-:W-:-:S02]  /*01a0*/  ISETP.NE.AND P2, PT, R0, RZ, PT ;  /* 0x000000ff0000720c */ /* 0x000fc40003f45270 */
[----:B------:R-:W-:Y:S02]  /*01b0*/  @P0 SEL R4, R3, 0x2a, P1 ;  /* 0x0000002a03040807 */ /* 0x000fe40000800000 */
[----:B------:R-:W-:Y:S02]  /*01c0*/  LEA.HI.X.SX32 R3, R5, UR11, 0x1, P3 ;  /* 0x0000000b05037c11 */ /* 0x000fe400098f0eff */
[----:B------:R-:W-:-:S05]  /*01d0*/  SEL R5, R4, 0x2a, P2 ;  /* 0x0000002a04057807 */ /* 0x000fca0001000000 */
[----:B-1----:R-:W-:Y:S01]  /*01e0*/  STG.E.U8 desc[UR6][R2.64], R5 ;  /* 0x0000000502007986 */ /* 0x002fe2000c101106 */
[----:B------:R-:W-:Y:S05]  /*01f0*/  EXIT ;  /* 0x000000000000794d */ /* 0x000fea0003800000 */
.L_x_0:
[----:B------:R-:W-:-:S00]  /*0200*/  BRA `(.L_x_0) ;  /* 0xfffffffc00fc7947 */ /* 0x000fc0000383ffff */
[----:B------:R-:W-:-:S00]  /*0210*/  NOP ;  /* 0x0000000000007918 */ /* 0x000fc00000000000 */
        /* <DEDUP_REMOVED lines=14> */
.L_x_1:


//--------------------- .nv.shared.reserved.0     --------------------------
	.section	.nv.shared.reserved.0,"aw",@nobits
	.weak		__nv_reservedSMEM_offset_0_alias
	.size		__nv_reservedSMEM_offset_0_alias, 0, 64
	.other		__nv_reservedSMEM_offset_0_alias,@"STO_CUDA_RESERVED_SHARED STV_DEFAULT"
__nv_reservedSMEM_offset_0_alias:
	.zero		0
	.zero		64


//--------------------- .nv.constant0._Z11draw_squarePcii --------------------------
	.section	.nv.constant0._Z11draw_squarePcii,"a",@progbits
	.sectionflags	@""
	.align	4
.nv.constant0._Z11draw_squarePcii:
	.zero		912


//--------------------- SYMBOLS --------------------------

	.type		.nv.reservedSmem.offset0,@object
	.size		.nv.reservedSmem.offset0,0x4
